	.headerflags	@"EF_CUDA_TEXMODE_UNIFIED EF_CUDA_64BIT_ADDRESS EF_CUDA_ACCELERATORS EF_CUDA_SM90 EF_CUDA_VIRTUAL_SM(EF_CUDA_SM90)"
	.elftype	@"ET_EXEC"


//--------------------- .nv.info                  --------------------------
	.section	.nv.info,"",@"SHT_CUDA_INFO"
	.align	4


	//----- nvinfo : EIATTR_REGCOUNT
	.align		4
        /*0000*/ 	.byte	0x04, 0x2f
        /*0002*/ 	.short	(.L_3 - .L_2)
	.align		4
.L_2:
        /*0004*/ 	.word	index@(triton_poi_fused__native_batch_norm_legit_no_training_relu_39)
        /*0008*/ 	.word	0x00000020


	//----- nvinfo : EIATTR_MIN_STACK_SIZE
	.align		4
.L_3:
        /*000c*/ 	.byte	0x04, 0x12
        /*000e*/ 	.short	(.L_5 - .L_4)
	.align		4
.L_4:
        /*0010*/ 	.word	index@(triton_poi_fused__native_batch_norm_legit_no_training_relu_39)
        /*0014*/ 	.word	0x00000000


	//----- nvinfo : EIATTR_FRAME_SIZE
	.align		4
.L_5:
        /*0018*/ 	.byte	0x04, 0x11
        /*001a*/ 	.short	(.L_7 - .L_6)
	.align		4
.L_6:
        /*001c*/ 	.word	index@(triton_poi_fused__native_batch_norm_legit_no_training_relu_39)
        /*0020*/ 	.word	0x00000000


	//----- nvinfo : EIATTR_MIN_STACK_SIZE
	.align		4
.L_7:
        /*0024*/ 	.byte	0x04, 0x12
        /*0026*/ 	.short	(.L_9 - .L_8)
	.align		4
.L_8:
        /*0028*/ 	.word	index@(triton_poi_fused__native_batch_norm_legit_no_training_relu_39)
        /*002c*/ 	.word	0x00000000
.L_9:


//--------------------- .nv.info.triton_poi_fused__native_batch_norm_legit_no_training_relu_39 --------------------------
	.section	.nv.info.triton_poi_fused__native_batch_norm_legit_no_training_relu_39,"",@"SHT_CUDA_INFO"
	.sectionflags	@""
	.align	4


	//----- nvinfo : EIATTR_CUDA_API_VERSION
	.align		4
        /*0000*/ 	.byte	0x04, 0x37
        /*0002*/ 	.short	(.L_11 - .L_10)
.L_10:
        /*0004*/ 	.word	0x0000007c


	//----- nvinfo : EIATTR_KPARAM_INFO
	.align		4
.L_11:
        /*0008*/ 	.byte	0x04, 0x17
        /*000a*/ 	.short	(.L_13 - .L_12)
.L_12:
        /*000c*/ 	.word	0x00000000
        /*0010*/ 	.short	0x0006
        /*0012*/ 	.short	0x0030
        /*0014*/ 	.byte	0x00, 0xf0, 0x11, 0x00


	//----- nvinfo : EIATTR_KPARAM_INFO
	.align		4
.L_13:
        /*0018*/ 	.byte	0x04, 0x17
        /*001a*/ 	.short	(.L_15 - .L_14)
.L_14:
        /*001c*/ 	.word	0x00000000
        /*0020*/ 	.short	0x0005
        /*0022*/ 	.short	0x0028
        /*0024*/ 	.byte	0x00, 0xf4, 0x21, 0x00


	//----- nvinfo : EIATTR_KPARAM_INFO
	.align		4
.L_15:
        /*0028*/ 	.byte	0x04, 0x17
        /*002a*/ 	.short	(.L_17 - .L_16)
.L_16:
        /*002c*/ 	.word	0x00000000
        /*0030*/ 	.short	0x0004
        /*0032*/ 	.short	0x0020
        /*0034*/ 	.byte	0x00, 0xf4, 0x21, 0x00


	//----- nvinfo : EIATTR_KPARAM_INFO
	.align		4
.L_17:
        /*0038*/ 	.byte	0x04, 0x17
        /*003a*/ 	.short	(.L_19 - .L_18)
.L_18:
        /*003c*/ 	.word	0x00000000
        /*0040*/ 	.short	0x0003
        /*0042*/ 	.short	0x0018
        /*0044*/ 	.byte	0x00, 0xf4, 0x21, 0x00


	//----- nvinfo : EIATTR_KPARAM_INFO
	.align		4
.L_19:
        /*0048*/ 	.byte	0x04, 0x17
        /*004a*/ 	.short	(.L_21 - .L_20)
.L_20:
        /*004c*/ 	.word	0x00000000
        /*0050*/ 	.short	0x0002
        /*0052*/ 	.short	0x0010
        /*0054*/ 	.byte	0x00, 0xf4, 0x21, 0x00


	//----- nvinfo : EIATTR_KPARAM_INFO
	.align		4
.L_21:
        /*0058*/ 	.byte	0x04, 0x17
        /*005a*/ 	.short	(.L_23 - .L_22)
.L_22:
        /*005c*/ 	.word	0x00000000
        /*0060*/ 	.short	0x0001
        /*0062*/ 	.short	0x0008
        /*0064*/ 	.byte	0x00, 0xf4, 0x21, 0x00


	//----- nvinfo : EIATTR_KPARAM_INFO
	.align		4
.L_23:
        /*0068*/ 	.byte	0x04, 0x17
        /*006a*/ 	.short	(.L_25 - .L_24)
.L_24:
        /*006c*/ 	.word	0x00000000
        /*0070*/ 	.short	0x0000
        /*0072*/ 	.short	0x0000
        /*0074*/ 	.byte	0x00, 0xf4, 0x21, 0x00


	//----- nvinfo : EIATTR_SPARSE_MMA_MASK
	.align		4
.L_25:
        /*0078*/ 	.byte	0x03, 0x50
        /*007a*/ 	.short	0x0000


	//----- nvinfo : EIATTR_MAXREG_COUNT
	.align		4
        /*007c*/ 	.byte	0x03, 0x1b
        /*007e*/ 	.short	0x00ff


	//----- nvinfo : EIATTR_EXIT_INSTR_OFFSETS
	.align		4
        /*0080*/ 	.byte	0x04, 0x1c
        /*0082*/ 	.short	(.L_27 - .L_26)


	//   ....[0]....
.L_26:
        /*0084*/ 	.word	0x00000700


	//----- nvinfo : EIATTR_REQNTID
	.align		4
.L_27:
        /*0088*/ 	.byte	0x04, 0x10
        /*008a*/ 	.short	(.L_29 - .L_28)
.L_28:
        /*008c*/ 	.word	0x00000080
        /*0090*/ 	.word	0x00000001
        /*0094*/ 	.word	0x00000001


	//----- nvinfo : EIATTR_CBANK_PARAM_SIZE
	.align		4
.L_29:
        /*0098*/ 	.byte	0x03, 0x19
        /*009a*/ 	.short	0x0034


	//----- nvinfo : EIATTR_PARAM_CBANK
	.align		4
        /*009c*/ 	.byte	0x04, 0x0a
        /*009e*/ 	.short	(.L_31 - .L_30)
	.align		4
.L_30:
        /*00a0*/ 	.word	index@(.nv.constant0.triton_poi_fused__native_batch_norm_legit_no_training_relu_39)
        /*00a4*/ 	.short	0x0210
        /*00a6*/ 	.short	0x0034


	//----- nvinfo : EIATTR_SW_WAR
	.align		4
.L_31:
        /*00a8*/ 	.byte	0x04, 0x36
        /*00aa*/ 	.short	(.L_33 - .L_32)
.L_32:
        /*00ac*/ 	.word	0x00000008
.L_33:


//--------------------- .nv.callgraph             --------------------------
	.section	.nv.callgraph,"",@"SHT_CUDA_CALLGRAPH"
	.align	4
	.sectionentsize	8
	.align		4
        /*0000*/ 	.word	0x00000000
	.align		4
        /*0004*/ 	.word	0xffffffff
	.align		4
        /*0008*/ 	.word	0x00000000
	.align		4
        /*000c*/ 	.word	0xfffffffe
	.align		4
        /*0010*/ 	.word	0x00000000
	.align		4
        /*0014*/ 	.word	0xfffffffd
	.align		4
        /*0018*/ 	.word	0x00000000
	.align		4
        /*001c*/ 	.word	0xfffffffc


//--------------------- .nv.constant4             --------------------------
	.section	.nv.constant4,"a",@progbits
	.align	8
	.align		8
.nv.constant4:
        /*0000*/ 	.dword	_$_str
	.align		8
        /*0008*/ 	.dword	_$_str_$_2


//--------------------- .text.triton_poi_fused__native_batch_norm_legit_no_training_relu_39 --------------------------
	.section	.text.triton_poi_fused__native_batch_norm_legit_no_training_relu_39,"ax",@progbits
	.align	128
        .global         triton_poi_fused__native_batch_norm_legit_no_training_relu_39
        .type           triton_poi_fused__native_batch_norm_legit_no_training_relu_39,@function
        .size           triton_poi_fused__native_batch_norm_legit_no_training_relu_39,(.L_x_1 - triton_poi_fused__native_batch_norm_legit_no_training_relu_39)
        .other          triton_poi_fused__native_batch_norm_legit_no_training_relu_39,@"STO_CUDA_ENTRY STV_DEFAULT"
triton_poi_fused__native_batch_norm_legit_no_training_relu_39:
.text.triton_poi_fused__native_batch_norm_legit_no_training_relu_39:
[----:B------:R-:W-:Y:S01]  /*0000*/  LDC R1, c[0x0][0x28] ;  /* 0x00000a00ff017b82 */ /* 0x000fe20000000800 */
[----:B------:R-:W1:Y:S01]  /*0010*/  S2R R0, SR_TID.X ;  /* 0x0000000000007919 */ /* 0x000e620000002100 */
[----:B------:R-:W-:Y:S01]  /*0020*/  HFMA2.MMA R4, -RZ, RZ, 0, 0 ;  /* 0x00000000ff047435 */ /* 0x000fe200000001ff */
[----:B------:R-:W-:Y:S01]  /*0030*/  MOV R6, RZ ;  /* 0x000000ff00067202 */ /* 0x000fe20000000f00 */
[----:B------:R-:W-:Y:S01]  /*0040*/  ULDC.64 UR4, c[0x0][0x208] ;  /* 0x0000820000047ab9 */ /* 0x000fe20000000a00 */
[----:B------:R-:W2:Y:S03]  /*0050*/  S2R R5, SR_CTAID.X ;  /* 0x0000000000057919 */ /* 0x000ea60000002500 */
[----:B------:R-:W3:Y:S08]  /*0060*/  LDC.64 R16, c[0x0][0x218] ;  /* 0x00008600ff107b82 */ /* 0x000ef00000000a00 */
[----:B------:R-:W4:Y:S08]  /*0070*/  LDC.64 R14, c[0x0][0x210] ;  /* 0x00008400ff0e7b82 */ /* 0x000f300000000a00 */
[----:B------:R-:W5:Y:S01]  /*0080*/  LDC.64 R12, c[0x0][0x230] ;  /* 0x00008c00ff0c7b82 */ /* 0x000f620000000a00 */
[----:B-1----:R-:W-:-:S02]  /*0090*/  SHF.L.U32 R0, R0, 0x2, RZ ;  /* 0x0000000200007819 */ /* 0x002fc400000006ff */
[----:B--2---:R-:W-:Y:S02]  /*00a0*/  SHF.R.S32.HI R3, RZ, 0x15, R5 ;  /* 0x00000015ff037819 */ /* 0x004fe40000011405 */
[----:B------:R-:W-:Y:S02]  /*00b0*/  LOP3.LUT R0, R0, 0x1fc, RZ, 0xc0, !PT ;  /* 0x000001fc00007812 */ /* 0x000fe400078ec0ff */
[----:B------:R-:W-:Y:S02]  /*00c0*/  SGXT R3, R3, 0x1 ;  /* 0x000000010303781a */ /* 0x000fe40000000200 */
[----:B------:R-:W-:-:S04]  /*00d0*/  LEA R18, R5, R0, 0xa ;  /* 0x0000000005127211 */ /* 0x000fc800078e50ff */
[----:B------:R-:W-:Y:S02]  /*00e0*/  LEA.HI R0, R3, R18, RZ, 0xa ;  /* 0x0000001203007211 */ /* 0x000fe400078f50ff */
[----:B------:R-:W1:Y:S02]  /*00f0*/  LDC.64 R2, c[0x0][0x220] ;  /* 0x00008800ff027b82 */ /* 0x000e640000000a00 */
[----:B------:R-:W-:Y:S02]  /*0100*/  SHF.R.S32.HI R5, RZ, 0xa, R0 ;  /* 0x0000000aff057819 */ /* 0x000fe40000011400 */
[----:B------:R-:W-:-:S04]  /*0110*/  IADD3 R0, R0, 0x200, RZ ;  /* 0x0000020000007810 */ /* 0x000fc80007ffe0ff */
[----:B------:R-:W-:Y:S01]  /*0120*/  SHF.R.S32.HI R7, RZ, 0xa, R0 ;  /* 0x0000000aff077819 */ /* 0x000fe20000011400 */
[----:B------:R-:W-:-:S04]  /*0130*/  IMAD.HI R0, R5, -0x5f5f5f5f, R4 ;  /* 0xa0a0a0a105007827 */ /* 0x000fc800078e0204 */
[----:B------:R-:W-:Y:S01]  /*0140*/  IMAD.HI R4, R7, -0x5f5f5f5f, R6 ;  /* 0xa0a0a0a107047827 */ /* 0x000fe200078e0206 */
[----:B------:R-:W-:-:S04]  /*0150*/  SHF.R.U32.HI R9, RZ, 0x1f, R0 ;  /* 0x0000001fff097819 */ /* 0x000fc80000011600 */
[----:B------:R-:W-:Y:S02]  /*0160*/  LEA.HI.SX32 R9, R0, R9, 0x19 ;  /* 0x0000000900097211 */ /* 0x000fe400078fcaff */
[----:B------:R-:W-:-:S03]  /*0170*/  SHF.R.U32.HI R11, RZ, 0x1f, R4 ;  /* 0x0000001fff0b7819 */ /* 0x000fc60000011604 */
[----:B------:R-:W-:Y:S01]  /*0180*/  IMAD R23, R9, -0xcc, R5 ;  /* 0xffffff3409177824 */ /* 0x000fe200078e0205 */
[----:B------:R-:W-:-:S03]  /*0190*/  LEA.HI.SX32 R11, R4, R11, 0x19 ;  /* 0x0000000b040b7211 */ /* 0x000fc600078fcaff */
[----:B-1----:R-:W-:-:S04]  /*01a0*/  IMAD.WIDE R8, R23, 0x4, R2 ;  /* 0x0000000417087825 */ /* 0x002fc800078e0202 */
[----:B------:R-:W-:Y:S01]  /*01b0*/  IMAD R19, R11, -0xcc, R7 ;  /* 0xffffff340b137824 */ /* 0x000fe200078e0207 */
[----:B------:R-:W2:Y:S03]  /*01c0*/  LDG.E.EL R20, desc[UR4][R8.64] ;  /* 0x0000000408147981 */ /* 0x000ea6000c2e1900 */
[----:B------:R-:W-:Y:S02]  /*01d0*/  IMAD.WIDE R10, R19, 0x4, R2 ;  /* 0x00000004130a7825 */ /* 0x000fe400078e0202 */
[----:B------:R-:W1:Y:S03]  /*01e0*/  LDC.64 R2, c[0x0][0x228] ;  /* 0x00008a00ff027b82 */ /* 0x000e660000000a00 */
[----:B------:R-:W2:Y:S01]  /*01f0*/  LDG.E.EL R21, desc[UR4][R10.64] ;  /* 0x000000040a157981 */ /* 0x000ea2000c2e1900 */
[----:B---3--:R-:W-:-:S04]  /*0200*/  IMAD.WIDE R26, R23, 0x4, R16 ;  /* 0x00000004171a7825 */ /* 0x008fc800078e0210 */
[----:B----4-:R-:W-:Y:S01]  /*0210*/  IMAD.WIDE R14, R18, 0x4, R14 ;  /* 0x00000004120e7825 */ /* 0x010fe200078e020e */
[----:B------:R-:W3:Y:S04]  /*0220*/  LDG.E.EL R0, desc[UR4][R26.64] ;  /* 0x000000041a007981 */ /* 0x000ee8000c2e1900 */
[----:B------:R-:W3:Y:S01]  /*0230*/  LDG.E.128 R4, desc[UR4][R14.64] ;  /* 0x000000040e047981 */ /* 0x000ee2000c1e1d00 */
[----:B------:R-:W-:-:S03]  /*0240*/  IMAD.WIDE R16, R19, 0x4, R16 ;  /* 0x0000000413107825 */ /* 0x000fc600078e0210 */
[----:B------:R-:W4:Y:S04]  /*0250*/  LDG.E.128 R8, desc[UR4][R14.64+0x800] ;  /* 0x000800040e087981 */ /* 0x000f28000c1e1d00 */
[----:B------:R-:W4:Y:S01]  /*0260*/  LDG.E.EL R16, desc[UR4][R16.64] ;  /* 0x0000000410107981 */ /* 0x000f22000c2e1900 */
[----:B01----:R-:W-:-:S04]  /*0270*/  IMAD.WIDE R24, R23, 0x4, R2 ;  /* 0x0000000417187825 */ /* 0x003fc800078e0202 */
[----:B-----5:R-:W-:Y:S02]  /*0280*/  IMAD.WIDE R22, R23, 0x4, R12 ;  /* 0x0000000417167825 */ /* 0x020fe400078e020c */
[----:B------:R-:W5:Y:S04]  /*0290*/  LDG.E.EL R24, desc[UR4][R24.64] ;  /* 0x0000000418187981 */ /* 0x000f68000c2e1900 */
[----:B------:R-:W5:Y:S01]  /*02a0*/  LDG.E.EL R23, desc[UR4][R22.64] ;  /* 0x0000000416177981 */ /* 0x000f62000c2e1900 */
[----:B------:R-:W-:-:S04]  /*02b0*/  IMAD.WIDE R2, R19, 0x4, R2 ;  /* 0x0000000413027825 */ /* 0x000fc800078e0202 */
[----:B------:R-:W-:Y:S02]  /*02c0*/  IMAD.WIDE R28, R19, 0x4, R12 ;  /* 0x00000004131c7825 */ /* 0x000fe400078e020c */
[----:B------:R0:W4:Y:S04]  /*02d0*/  LDG.E.EL R12, desc[UR4][R2.64] ;  /* 0x00000004020c7981 */ /* 0x000128000c2e1900 */
[----:B------:R-:W4:Y:S01]  /*02e0*/  LDG.E.EL R13, desc[UR4][R28.64] ;  /* 0x000000041c0d7981 */ /* 0x000f22000c2e1900 */
[----:B0-----:R-:W-:Y:S01]  /*02f0*/  HFMA2.MMA R3, -RZ, RZ, 1.625, 0 ;  /* 0x3e800000ff037435 */ /* 0x001fe200000001ff */
[----:B--2---:R-:W-:-:S04]  /*0300*/  FADD R20, R20, 9.9999997473787516356e-06 ;  /* 0x3727c5ac14147421 */ /* 0x004fc80000000000 */
[----:B------:R-:W0:Y:S01]  /*0310*/  MUFU.SQRT R19, R20 ;  /* 0x0000001400137308 */ /* 0x000e220000002000 */
[----:B------:R-:W-:-:S07]  /*0320*/  FADD R21, R21, 9.9999997473787516356e-06 ;  /* 0x3727c5ac15157421 */ /* 0x000fce0000000000 */
[----:B------:R-:W1:Y:S01]  /*0330*/  MUFU.SQRT R25, R21 ;  /* 0x0000001500197308 */ /* 0x000e620000002000 */
[C---:B0-----:R-:W-:Y:S02]  /*0340*/  FSETP.GT.AND P0, PT, R19.reuse, 8.50705917302346158658e+37, PT ;  /* 0x7e8000001300780b */ /* 0x041fe40003f04000 */
[----:B------:R-:W-:Y:S02]  /*0350*/  FSETP.GEU.AND P2, PT, R19, 1.175494350822287508e-38, PT ;  /* 0x008000001300780b */ /* 0x000fe40003f4e000 */
[C---:B-1----:R-:W-:Y:S02]  /*0360*/  FSETP.GT.AND P1, PT, R25.reuse, 8.50705917302346158658e+37, PT ;  /* 0x7e8000001900780b */ /* 0x042fe40003f24000 */
[----:B------:R-:W-:-:S07]  /*0370*/  FSETP.GEU.AND P3, PT, R25, 1.175494350822287508e-38, PT ;  /* 0x008000001900780b */ /* 0x000fce0003f6e000 */
[----:B------:R-:W-:-:S04]  /*0380*/  @P0 FMUL R19, R19, 0.25 ;  /* 0x3e80000013130820 */ /* 0x000fc80000400000 */
[----:B------:R-:W-:Y:S01]  /*0390*/  @!P2 FMUL R19, R19, 16777216 ;  /* 0x4b8000001313a820 */ /* 0x000fe20000400000 */
[----:B------:R-:W-:-:S05]  /*03a0*/  @P1 FMUL R25, R25, 0.25 ;  /* 0x3e80000019191820 */ /* 0x000fca0000400000 */
[----:B------:R-:W0:Y:S01]  /*03b0*/  MUFU.RCP R19, R19 ;  /* 0x0000001300137308 */ /* 0x000e220000001000 */
[----:B------:R-:W-:Y:S01]  /*03c0*/  @!P3 FMUL R25, R25, 16777216 ;  /* 0x4b8000001919b820 */ /* 0x000fe20000400000 */
[----:B------:R-:W-:-:S06]  /*03d0*/  FSEL R2, R3, 1, P0 ;  /* 0x3f80000003027808 */ /* 0x000fcc0000000000 */
[----:B------:R-:W1:Y:S01]  /*03e0*/  MUFU.RCP R14, R25 ;  /* 0x00000019000e7308 */ /* 0x000e620000001000 */
[----:B------:R-:W-:Y:S01]  /*03f0*/  FSEL R3, R3, 1, P1 ;  /* 0x3f80000003037808 */ /* 0x000fe20000800000 */
[----:B------:R-:W-:Y:S01]  /*0400*/  @!P2 FMUL R2, R2, 16777216 ;  /* 0x4b8000000202a820 */ /* 0x000fe20000400000 */
[----:B---3--:R-:W-:-:S03]  /*0410*/  FADD R4, R4, -R0 ;  /* 0x8000000004047221 */ /* 0x008fc60000000000 */
[----:B------:R-:W-:Y:S01]  /*0420*/  @!P3 FMUL R3, R3, 16777216 ;  /* 0x4b8000000303b820 */ /* 0x000fe20000400000 */
[----:B0-----:R-:W-:Y:S01]  /*0430*/  FMUL R15, R19, R2 ;  /* 0x00000002130f7220 */ /* 0x001fe20000400000 */
[--C-:B------:R-:W-:Y:S01]  /*0440*/  FADD R20, R5, -R0.reuse ;  /* 0x8000000005147221 */ /* 0x100fe20000000000 */
[--C-:B------:R-:W-:Y:S01]  /*0450*/  FADD R6, R6, -R0.reuse ;  /* 0x8000000006067221 */ /* 0x100fe20000000000 */
[----:B------:R-:W-:Y:S01]  /*0460*/  FADD R0, R7, -R0 ;  /* 0x8000000007007221 */ /* 0x000fe20000000000 */
[C---:B------:R-:W-:Y:S01]  /*0470*/  FMUL R5, R15.reuse, R4 ;  /* 0x000000040f057220 */ /* 0x040fe20000400000 */
[C---:B------:R-:W-:Y:S01]  /*0480*/  FMUL R4, R15.reuse, R20 ;  /* 0x000000140f047220 */ /* 0x040fe20000400000 */
[----:B-1----:R-:W-:Y:S02]  /*0490*/  FMUL R14, R14, R3 ;  /* 0x000000030e0e7220 */ /* 0x002fe40000400000 */
[----:B------:R-:W0:Y:S01]  /*04a0*/  LDC.64 R2, c[0x0][0x238] ;  /* 0x00008e00ff027b82 */ /* 0x000e220000000a00 */
[C---:B------:R-:W-:Y:S01]  /*04b0*/  FMUL R20, R15.reuse, R6 ;  /* 0x000000060f147220 */ /* 0x040fe20000400000 */
[----:B------:R-:W-:Y:S01]  /*04c0*/  FMUL R6, R15, R0 ;  /* 0x000000000f067220 */ /* 0x000fe20000400000 */
[--C-:B----4-:R-:W-:Y:S01]  /*04d0*/  FADD R7, R8, -R16.reuse ;  /* 0x8000001008077221 */ /* 0x110fe20000000000 */
[--C-:B------:R-:W-:Y:S01]  /*04e0*/  FADD R9, R9, -R16.reuse ;  /* 0x8000001009097221 */ /* 0x100fe20000000000 */
[--C-:B------:R-:W-:Y:S01]  /*04f0*/  FADD R15, R10, -R16.reuse ;  /* 0x800000100a0f7221 */ /* 0x100fe20000000000 */
[C-C-:B-----5:R-:W-:Y:S01]  /*0500*/  FFMA R0, R24.reuse, R5, R23.reuse ;  /* 0x0000000518007223 */ /* 0x160fe20000000017 */
[----:B------:R-:W-:Y:S01]  /*0510*/  FADD R11, R11, -R16 ;  /* 0x800000100b0b7221 */ /* 0x000fe20000000000 */
[C-C-:B------:R-:W-:Y:S01]  /*0520*/  FFMA R4, R24.reuse, R4, R23.reuse ;  /* 0x0000000418047223 */ /* 0x140fe20000000017 */
[C-C-:B------:R-:W-:Y:S01]  /*0530*/  FFMA R5, R24.reuse, R20, R23.reuse ;  /* 0x0000001418057223 */ /* 0x140fe20000000017 */
[----:B------:R-:W-:Y:S01]  /*0540*/  FFMA R23, R24, R6, R23 ;  /* 0x0000000618177223 */ /* 0x000fe20000000017 */
[C---:B------:R-:W-:Y:S01]  /*0550*/  FMUL R7, R14.reuse, R7 ;  /* 0x000000070e077220 */ /* 0x040fe20000400000 */
[C---:B------:R-:W-:Y:S01]  /*0560*/  FMUL R8, R14.reuse, R9 ;  /* 0x000000090e087220 */ /* 0x040fe20000400000 */
[C---:B------:R-:W-:Y:S01]  /*0570*/  FMUL R6, R14.reuse, R15 ;  /* 0x0000000f0e067220 */ /* 0x040fe20000400000 */
[----:B------:R-:W-:Y:S01]  /*0580*/  FMUL R14, R14, R11 ;  /* 0x0000000b0e0e7220 */ /* 0x000fe20000400000 */
[C-C-:B------:R-:W-:Y:S01]  /*0590*/  FFMA R9, R12.reuse, R7, R13.reuse ;  /* 0x000000070c097223 */ /* 0x140fe2000000000d */
[C-C-:B------:R-:W-:Y:S01]  /*05a0*/  FFMA R8, R12.reuse, R8, R13.reuse ;  /* 0x000000080c087223 */ /* 0x140fe2000000000d */
[C-C-:B------:R-:W-:Y:S01]  /*05b0*/  FFMA R10, R12.reuse, R6, R13.reuse ;  /* 0x000000060c0a7223 */ /* 0x140fe2000000000d */
[----:B------:R-:W-:Y:S01]  /*05c0*/  FFMA R14, R12, R14, R13 ;  /* 0x0000000e0c0e7223 */ /* 0x000fe2000000000d */
[----:B------:R-:W-:-:S02]  /*05d0*/  FSETP.GEU.AND P6, PT, R23, RZ, PT ;  /* 0x000000ff1700720b */ /* 0x000fc40003fce000 */
[----:B------:R-:W-:Y:S02]  /*05e0*/  FSETP.GEU.AND P0, PT, R5, RZ, PT ;  /* 0x000000ff0500720b */ /* 0x000fe40003f0e000 */
[----:B------:R-:W-:Y:S02]  /*05f0*/  FSETP.GEU.AND P1, PT, R4, RZ, PT ;  /* 0x000000ff0400720b */ /* 0x000fe40003f2e000 */
[----:B------:R-:W-:Y:S02]  /*0600*/  FSETP.GEU.AND P3, PT, R14, RZ, PT ;  /* 0x000000ff0e00720b */ /* 0x000fe40003f6e000 */
[----:B------:R-:W-:Y:S02]  /*0610*/  SEL R7, R23, RZ, P6 ;  /* 0x000000ff17077207 */ /* 0x000fe40003000000 */
[----:B------:R-:W-:Y:S02]  /*0620*/  FSETP.GEU.AND P2, PT, R0, RZ, PT ;  /* 0x000000ff0000720b */ /* 0x000fe40003f4e000 */
[----:B------:R-:W-:-:S02]  /*0630*/  FSETP.GEU.AND P4, PT, R10, RZ, PT ;  /* 0x000000ff0a00720b */ /* 0x000fc40003f8e000 */
[----:B------:R-:W-:Y:S02]  /*0640*/  FSETP.GEU.AND P5, PT, R9, RZ, PT ;  /* 0x000000ff0900720b */ /* 0x000fe40003fae000 */
[----:B------:R-:W-:Y:S02]  /*0650*/  FSETP.GEU.AND P6, PT, R8, RZ, PT ;  /* 0x000000ff0800720b */ /* 0x000fe40003fce000 */
[----:B------:R-:W-:Y:S01]  /*0660*/  SEL R6, R5, RZ, P0 ;  /* 0x000000ff05067207 */ /* 0x000fe20000000000 */
[----:B0-----:R-:W-:Y:S01]  /*0670*/  IMAD.WIDE R2, R18, 0x4, R2 ;  /* 0x0000000412027825 */ /* 0x001fe200078e0202 */
[----:B------:R-:W-:Y:S02]  /*0680*/  SEL R5, R4, RZ, P1 ;  /* 0x000000ff04057207 */ /* 0x000fe40000800000 */
[----:B------:R-:W-:Y:S02]  /*0690*/  SEL R15, R14, RZ, P3 ;  /* 0x000000ff0e0f7207 */ /* 0x000fe40001800000 */
[----:B------:R-:W-:-:S02]  /*06a0*/  SEL R4, R0, RZ, P2 ;  /* 0x000000ff00047207 */ /* 0x000fc40001000000 */
[----:B------:R-:W-:Y:S02]  /*06b0*/  SEL R14, R10, RZ, P4 ;  /* 0x000000ff0a0e7207 */ /* 0x000fe40002000000 */
[----:B------:R-:W-:Y:S02]  /*06c0*/  SEL R12, R9, RZ, P5 ;  /* 0x000000ff090c7207 */ /* 0x000fe40002800000 */
[----:B------:R-:W-:Y:S01]  /*06d0*/  SEL R13, R8, RZ, P6 ;  /* 0x000000ff080d7207 */ /* 0x000fe20003000000 */
[----:B------:R-:W-:Y:S04]  /*06e0*/  STG.E.128 desc[UR4][R2.64], R4 ;  /* 0x0000000402007986 */ /* 0x000fe8000c101d04 */
[----:B------:R-:W-:Y:S01]  /*06f0*/  STG.E.128 desc[UR4][R2.64+0x800], R12 ;  /* 0x0008000c02007986 */ /* 0x000fe2000c101d04 */
[----:B------:R-:W-:Y:S05]  /*0700*/  EXIT ;  /* 0x000000000000794d */ /* 0x000fea0003800000 */
.L_x_0:
[----:B------:R-:W-:-:S00]  /*0710*/  BRA `(.L_x_0) ;  /* 0xfffffffc00fc7947 */ /* 0x000fc0000383ffff */
[----:B------:R-:W-:-:S00]  /*0720*/  NOP ;  /* 0x0000000000007918 */ /* 0x000fc00000000000 */
        /* <DEDUP_REMOVED lines=13> */
.L_x_1:


//--------------------- .nv.global.init           --------------------------
	.section	.nv.global.init,"aw",@progbits
.nv.global.init:
	.type		_$_str,@object
	.size		_$_str,(_$_str_$_2 - _$_str)
_$_str:
        /*0000*/ 	.byte	0x5f, 0x5f, 0x43, 0x55, 0x44, 0x41, 0x5f, 0x46, 0x54, 0x5a, 0x00
	.type		_$_str_$_2,@object
	.size		_$_str_$_2,(.L_1 - _$_str_$_2)
_$_str_$_2:
        /*000b*/ 	.byte	0x5f, 0x5f, 0x43, 0x55, 0x44, 0x41, 0x5f, 0x50, 0x52, 0x45, 0x43, 0x5f, 0x53, 0x51, 0x52, 0x54
        /*001b*/ 	.byte	0x00
.L_1:


//--------------------- .nv.constant0.triton_poi_fused__native_batch_norm_legit_no_training_relu_39 --------------------------
	.section	.nv.constant0.triton_poi_fused__native_batch_norm_legit_no_training_relu_39,"a",@progbits
	.sectionflags	@""
	.align	4
.nv.constant0.triton_poi_fused__native_batch_norm_legit_no_training_relu_39:
	.zero		580
